//
// Generated by NVIDIA NVVM Compiler
//
// Compiler Build ID: CL-36424714
// Cuda compilation tools, release 13.0, V13.0.88
// Based on NVVM 20.0.0
//

.version 9.0
.target sm_100
.address_size 64

	// .globl	_ZN3cub18CUB_300001_SM_10006detail11EmptyKernelIvEEvv
.global .align 1 .b8 _ZN40_INTERNAL_d47a605c_4_k_cu_3f027674_351874cuda3std3__45__cpo5beginE[1];
.global .align 1 .b8 _ZN40_INTERNAL_d47a605c_4_k_cu_3f027674_351874cuda3std3__45__cpo3endE[1];
.global .align 1 .b8 _ZN40_INTERNAL_d47a605c_4_k_cu_3f027674_351874cuda3std3__45__cpo6cbeginE[1];
.global .align 1 .b8 _ZN40_INTERNAL_d47a605c_4_k_cu_3f027674_351874cuda3std3__45__cpo4cendE[1];
.global .align 1 .b8 _ZN40_INTERNAL_d47a605c_4_k_cu_3f027674_351874cuda3std3__45__cpo6rbeginE[1];
.global .align 1 .b8 _ZN40_INTERNAL_d47a605c_4_k_cu_3f027674_351874cuda3std3__45__cpo4rendE[1];
.global .align 1 .b8 _ZN40_INTERNAL_d47a605c_4_k_cu_3f027674_351874cuda3std3__45__cpo7crbeginE[1];
.global .align 1 .b8 _ZN40_INTERNAL_d47a605c_4_k_cu_3f027674_351874cuda3std3__45__cpo5crendE[1];
.global .align 1 .b8 _ZN40_INTERNAL_d47a605c_4_k_cu_3f027674_351874cuda3std3__442_GLOBAL__N__d47a605c_4_k_cu_3f027674_351876ignoreE[1];
.global .align 1 .b8 _ZN40_INTERNAL_d47a605c_4_k_cu_3f027674_351874cuda3std3__419piecewise_constructE[1];
.global .align 1 .b8 _ZN40_INTERNAL_d47a605c_4_k_cu_3f027674_351874cuda3std3__48in_placeE[1];
.global .align 1 .b8 _ZN40_INTERNAL_d47a605c_4_k_cu_3f027674_351874cuda3std3__420unreachable_sentinelE[1];
.global .align 1 .b8 _ZN40_INTERNAL_d47a605c_4_k_cu_3f027674_351874cuda3std3__47nulloptE[1];
.global .align 1 .b8 _ZN40_INTERNAL_d47a605c_4_k_cu_3f027674_351874cuda3std3__48unexpectE[1];
.global .align 1 .b8 _ZN40_INTERNAL_d47a605c_4_k_cu_3f027674_351874cuda3std6ranges3__45__cpo4swapE[1];
.global .align 1 .b8 _ZN40_INTERNAL_d47a605c_4_k_cu_3f027674_351874cuda3std6ranges3__45__cpo9iter_moveE[1];
.global .align 1 .b8 _ZN40_INTERNAL_d47a605c_4_k_cu_3f027674_351874cuda3std6ranges3__45__cpo5beginE[1];
.global .align 1 .b8 _ZN40_INTERNAL_d47a605c_4_k_cu_3f027674_351874cuda3std6ranges3__45__cpo3endE[1];
.global .align 1 .b8 _ZN40_INTERNAL_d47a605c_4_k_cu_3f027674_351874cuda3std6ranges3__45__cpo6cbeginE[1];
.global .align 1 .b8 _ZN40_INTERNAL_d47a605c_4_k_cu_3f027674_351874cuda3std6ranges3__45__cpo4cendE[1];
.global .align 1 .b8 _ZN40_INTERNAL_d47a605c_4_k_cu_3f027674_351874cuda3std6ranges3__45__cpo7advanceE[1];
.global .align 1 .b8 _ZN40_INTERNAL_d47a605c_4_k_cu_3f027674_351874cuda3std6ranges3__45__cpo9iter_swapE[1];
.global .align 1 .b8 _ZN40_INTERNAL_d47a605c_4_k_cu_3f027674_351874cuda3std6ranges3__45__cpo4nextE[1];
.global .align 1 .b8 _ZN40_INTERNAL_d47a605c_4_k_cu_3f027674_351874cuda3std6ranges3__45__cpo4prevE[1];
.global .align 1 .b8 _ZN40_INTERNAL_d47a605c_4_k_cu_3f027674_351874cuda3std6ranges3__45__cpo4dataE[1];
.global .align 1 .b8 _ZN40_INTERNAL_d47a605c_4_k_cu_3f027674_351874cuda3std6ranges3__45__cpo5cdataE[1];
.global .align 1 .b8 _ZN40_INTERNAL_d47a605c_4_k_cu_3f027674_351874cuda3std6ranges3__45__cpo4sizeE[1];
.global .align 1 .b8 _ZN40_INTERNAL_d47a605c_4_k_cu_3f027674_351874cuda3std6ranges3__45__cpo5ssizeE[1];
.global .align 1 .b8 _ZN40_INTERNAL_d47a605c_4_k_cu_3f027674_351874cuda3std6ranges3__45__cpo8distanceE[1];
.global .align 1 .b8 _ZN40_INTERNAL_d47a605c_4_k_cu_3f027674_351876thrust24THRUST_300001_SM_1000_NS8cuda_cub3parE[1];
.global .align 1 .b8 _ZN40_INTERNAL_d47a605c_4_k_cu_3f027674_351876thrust24THRUST_300001_SM_1000_NS8cuda_cub10par_nosyncE[1];
.global .align 1 .b8 _ZN40_INTERNAL_d47a605c_4_k_cu_3f027674_351876thrust24THRUST_300001_SM_1000_NS6system6detail10sequential3seqE[1];
.global .align 1 .b8 _ZN40_INTERNAL_d47a605c_4_k_cu_3f027674_351876thrust24THRUST_300001_SM_1000_NS6system3cpp3parE[1];
.global .align 1 .b8 _ZN40_INTERNAL_d47a605c_4_k_cu_3f027674_351876thrust24THRUST_300001_SM_1000_NS12placeholders2_1E[1];
.global .align 1 .b8 _ZN40_INTERNAL_d47a605c_4_k_cu_3f027674_351876thrust24THRUST_300001_SM_1000_NS12placeholders2_2E[1];
.global .align 1 .b8 _ZN40_INTERNAL_d47a605c_4_k_cu_3f027674_351876thrust24THRUST_300001_SM_1000_NS12placeholders2_3E[1];
.global .align 1 .b8 _ZN40_INTERNAL_d47a605c_4_k_cu_3f027674_351876thrust24THRUST_300001_SM_1000_NS12placeholders2_4E[1];
.global .align 1 .b8 _ZN40_INTERNAL_d47a605c_4_k_cu_3f027674_351876thrust24THRUST_300001_SM_1000_NS12placeholders2_5E[1];
.global .align 1 .b8 _ZN40_INTERNAL_d47a605c_4_k_cu_3f027674_351876thrust24THRUST_300001_SM_1000_NS12placeholders2_6E[1];
.global .align 1 .b8 _ZN40_INTERNAL_d47a605c_4_k_cu_3f027674_351876thrust24THRUST_300001_SM_1000_NS12placeholders2_7E[1];
.global .align 1 .b8 _ZN40_INTERNAL_d47a605c_4_k_cu_3f027674_351876thrust24THRUST_300001_SM_1000_NS12placeholders2_8E[1];
.global .align 1 .b8 _ZN40_INTERNAL_d47a605c_4_k_cu_3f027674_351876thrust24THRUST_300001_SM_1000_NS12placeholders2_9E[1];
.global .align 1 .b8 _ZN40_INTERNAL_d47a605c_4_k_cu_3f027674_351876thrust24THRUST_300001_SM_1000_NS12placeholders3_10E[1];
.global .align 1 .b8 _ZN40_INTERNAL_d47a605c_4_k_cu_3f027674_351876thrust24THRUST_300001_SM_1000_NS3seqE[1];
.global .align 1 .b8 _ZN40_INTERNAL_d47a605c_4_k_cu_3f027674_351876thrust24THRUST_300001_SM_1000_NS6deviceE[1];

.visible .entry _ZN3cub18CUB_300001_SM_10006detail11EmptyKernelIvEEvv()
{


	ret;

}


// ===== COMPILED SASS (sm_100) =====

	.target	sm_100

	.elftype	@"ET_EXEC"


//--------------------- .note.nv.tkinfo           --------------------------
	.section	.note.nv.tkinfo,"",@"SHT_NOTE"
	.sectionflags	@"SHF_NOTE_NV_TKINFO"
	.tkinfo
        /*0018*/ 	.word	0x00000002
        /*0030*/ 	.string	""
        /*0030*/ 	.string	"ptxas"
        /*0030*/ 	.string	"Cuda compilation tools, release 13.0, V13.0.88"
        /*0030*/ 	.string	"Build cuda_13.0.r13.0/compiler.36424714_0"
        /*0030*/ 	.string	"-arch sm_100 -m 64 "



//--------------------- .note.nv.cuinfo           --------------------------
	.section	.note.nv.cuinfo,"",@"SHT_NOTE"
	.sectionflags	@"SHF_NOTE_NV_CUINFO"
        /*0018*/ 	.short	0x0002
        /*001a*/ 	.short	0x0064
        /*001c*/ 	.short	0x0082
	.zero		2


//--------------------- .nv.info                  --------------------------
	.section	.nv.info,"",@"SHT_CUDA_INFO"
	.align	4


	//----- nvinfo : EIATTR_REGCOUNT
	.align		4
        /*0000*/ 	.byte	0x04, 0x2f
        /*0002*/ 	.short	(.L_46 - .L_45)
	.align		4
.L_45:
        /*0004*/ 	.word	index@(_ZN3cub18CUB_300001_SM_10006detail11EmptyKernelIvEEvv)
        /*0008*/ 	.word	0x00000004


	//----- nvinfo : EIATTR_FRAME_SIZE
	.align		4
.L_46:
        /*000c*/ 	.byte	0x04, 0x11
        /*000e*/ 	.short	(.L_48 - .L_47)
	.align		4
.L_47:
        /*0010*/ 	.word	index@(_ZN3cub18CUB_300001_SM_10006detail11EmptyKernelIvEEvv)
        /*0014*/ 	.word	0x00000000


	//----- nvinfo : EIATTR_MIN_STACK_SIZE
	.align		4
.L_48:
        /*0018*/ 	.byte	0x04, 0x12
        /*001a*/ 	.short	(.L_50 - .L_49)
	.align		4
.L_49:
        /*001c*/ 	.word	index@(_ZN3cub18CUB_300001_SM_10006detail11EmptyKernelIvEEvv)
        /*0020*/ 	.word	0x00000000
.L_50:


//--------------------- .nv.compat                --------------------------
	.section	.nv.compat,"",@"SHT_CUDA_COMPAT_INFO"
	.align	4
        /*0000*/ 	.byte	0x02, 0x09, 0x00, 0x00, 0x02, 0x02, 0x01, 0x00, 0x02, 0x05, 0x05, 0x00, 0x03, 0x07, 0x01, 0x01
        /*0010*/ 	.byte	0x02, 0x03, 0x00, 0x00, 0x02, 0x06, 0x01, 0x00, 0x04, 0x0b, 0x08, 0x00, 0x09, 0x00, 0x00, 0x00
        /*0020*/ 	.byte	0x00, 0x00, 0x00, 0x00


//--------------------- .nv.info._ZN3cub18CUB_300001_SM_10006detail11EmptyKernelIvEEvv --------------------------
	.section	.nv.info._ZN3cub18CUB_300001_SM_10006detail11EmptyKernelIvEEvv,"",@"SHT_CUDA_INFO"
	.sectionflags	@""
	.align	4


	//----- nvinfo : EIATTR_CUDA_API_VERSION
	.align		4
        /*0000*/ 	.byte	0x04, 0x37
        /*0002*/ 	.short	(.L_52 - .L_51)
.L_51:
        /*0004*/ 	.word	0x00000082


	//----- nvinfo : EIATTR_SPARSE_MMA_MASK
	.align		4
.L_52:
        /*0008*/ 	.byte	0x03, 0x50
        /*000a*/ 	.short	0x0000


	//----- nvinfo : EIATTR_MAXREG_COUNT
	.align		4
        /*000c*/ 	.byte	0x03, 0x1b
        /*000e*/ 	.short	0x00ff


	//----- nvinfo : EIATTR_MERCURY_ISA_VERSION
	.align		4
        /*0010*/ 	.byte	0x03, 0x5f
        /*0012*/ 	.short	0x0101


	//----- nvinfo : EIATTR_VRC_CTA_INIT_COUNT
	.align		4
        /*0014*/ 	.byte	0x02, 0x4a
	.zero		1
	.zero		1


	//----- nvinfo : EIATTR_EXIT_INSTR_OFFSETS
	.align		4
        /*0018*/ 	.byte	0x04, 0x1c
        /*001a*/ 	.short	(.L_54 - .L_53)


	//   ....[0]....
.L_53:
        /*001c*/ 	.word	0x00000010


	//----- nvinfo : EIATTR_SW_WAR
	.align		4
.L_54:
        /*0020*/ 	.byte	0x04, 0x36
        /*0022*/ 	.short	(.L_56 - .L_55)
.L_55:
        /*0024*/ 	.word	0x00000008
.L_56:


//--------------------- .nv.callgraph             --------------------------
	.section	.nv.callgraph,"",@"SHT_CUDA_CALLGRAPH"
	.align	4
	.sectionentsize	8
	.align		4
        /*0000*/ 	.word	0x00000000
	.align		4
        /*0004*/ 	.word	0xffffffff
	.align		4
        /*0008*/ 	.word	0x00000000
	.align		4
        /*000c*/ 	.word	0xfffffffe
	.align		4
        /*0010*/ 	.word	0x00000000
	.align		4
        /*0014*/ 	.word	0xfffffffd
	.align		4
        /*0018*/ 	.word	0x00000000
	.align		4
        /*001c*/ 	.word	0xfffffffc


//--------------------- .nv.constant4             --------------------------
	.section	.nv.constant4,"a",@progbits
	.align	8
	.align		8
.nv.constant4:
        /*0000*/ 	.dword	_ZN40_INTERNAL_d47a605c_4_k_cu_3f027674_354794cuda3std3__45__cpo5beginE
	.align		8
        /*0008*/ 	.dword	_ZN40_INTERNAL_d47a605c_4_k_cu_3f027674_354794cuda3std3__45__cpo3endE
	.align		8
        /*0010*/ 	.dword	_ZN40_INTERNAL_d47a605c_4_k_cu_3f027674_354794cuda3std3__45__cpo6cbeginE
	.align		8
        /*0018*/ 	.dword	_ZN40_INTERNAL_d47a605c_4_k_cu_3f027674_354794cuda3std3__45__cpo4cendE
	.align		8
        /*0020*/ 	.dword	_ZN40_INTERNAL_d47a605c_4_k_cu_3f027674_354794cuda3std3__45__cpo6rbeginE
	.align		8
        /*0028*/ 	.dword	_ZN40_INTERNAL_d47a605c_4_k_cu_3f027674_354794cuda3std3__45__cpo4rendE
	.align		8
        /*0030*/ 	.dword	_ZN40_INTERNAL_d47a605c_4_k_cu_3f027674_354794cuda3std3__45__cpo7crbeginE
	.align		8
        /*0038*/ 	.dword	_ZN40_INTERNAL_d47a605c_4_k_cu_3f027674_354794cuda3std3__45__cpo5crendE
	.align		8
        /*0040*/ 	.dword	_ZN40_INTERNAL_d47a605c_4_k_cu_3f027674_354794cuda3std3__442_GLOBAL__N__d47a605c_4_k_cu_3f027674_354796ignoreE
	.align		8
        /*0048*/ 	.dword	_ZN40_INTERNAL_d47a605c_4_k_cu_3f027674_354794cuda3std3__419piecewise_constructE
	.align		8
        /*0050*/ 	.dword	_ZN40_INTERNAL_d47a605c_4_k_cu_3f027674_354794cuda3std3__48in_placeE
	.align		8
        /*0058*/ 	.dword	_ZN40_INTERNAL_d47a605c_4_k_cu_3f027674_354794cuda3std3__420unreachable_sentinelE
	.align		8
        /*0060*/ 	.dword	_ZN40_INTERNAL_d47a605c_4_k_cu_3f027674_354794cuda3std3__47nulloptE
	.align		8
        /*0068*/ 	.dword	_ZN40_INTERNAL_d47a605c_4_k_cu_3f027674_354794cuda3std3__48unexpectE
	.align		8
        /*0070*/ 	.dword	_ZN40_INTERNAL_d47a605c_4_k_cu_3f027674_354794cuda3std6ranges3__45__cpo4swapE
	.align		8
        /*0078*/ 	.dword	_ZN40_INTERNAL_d47a605c_4_k_cu_3f027674_354794cuda3std6ranges3__45__cpo9iter_moveE
	.align		8
        /*0080*/ 	.dword	_ZN40_INTERNAL_d47a605c_4_k_cu_3f027674_354794cuda3std6ranges3__45__cpo5beginE
	.align		8
        /*0088*/ 	.dword	_ZN40_INTERNAL_d47a605c_4_k_cu_3f027674_354794cuda3std6ranges3__45__cpo3endE
	.align		8
        /*0090*/ 	.dword	_ZN40_INTERNAL_d47a605c_4_k_cu_3f027674_354794cuda3std6ranges3__45__cpo6cbeginE
	.align		8
        /*0098*/ 	.dword	_ZN40_INTERNAL_d47a605c_4_k_cu_3f027674_354794cuda3std6ranges3__45__cpo4cendE
	.align		8
        /*00a0*/ 	.dword	_ZN40_INTERNAL_d47a605c_4_k_cu_3f027674_354794cuda3std6ranges3__45__cpo7advanceE
	.align		8
        /*00a8*/ 	.dword	_ZN40_INTERNAL_d47a605c_4_k_cu_3f027674_354794cuda3std6ranges3__45__cpo9iter_swapE
	.align		8
        /*00b0*/ 	.dword	_ZN40_INTERNAL_d47a605c_4_k_cu_3f027674_354794cuda3std6ranges3__45__cpo4nextE
	.align		8
        /*00b8*/ 	.dword	_ZN40_INTERNAL_d47a605c_4_k_cu_3f027674_354794cuda3std6ranges3__45__cpo4prevE
	.align		8
        /*00c0*/ 	.dword	_ZN40_INTERNAL_d47a605c_4_k_cu_3f027674_354794cuda3std6ranges3__45__cpo4dataE
	.align		8
        /*00c8*/ 	.dword	_ZN40_INTERNAL_d47a605c_4_k_cu_3f027674_354794cuda3std6ranges3__45__cpo5cdataE
	.align		8
        /*00d0*/ 	.dword	_ZN40_INTERNAL_d47a605c_4_k_cu_3f027674_354794cuda3std6ranges3__45__cpo4sizeE
	.align		8
        /*00d8*/ 	.dword	_ZN40_INTERNAL_d47a605c_4_k_cu_3f027674_354794cuda3std6ranges3__45__cpo5ssizeE
	.align		8
        /*00e0*/ 	.dword	_ZN40_INTERNAL_d47a605c_4_k_cu_3f027674_354794cuda3std6ranges3__45__cpo8distanceE
	.align		8
        /*00e8*/ 	.dword	_ZN40_INTERNAL_d47a605c_4_k_cu_3f027674_354796thrust24THRUST_300001_SM_1000_NS8cuda_cub3parE
	.align		8
        /*00f0*/ 	.dword	_ZN40_INTERNAL_d47a605c_4_k_cu_3f027674_354796thrust24THRUST_300001_SM_1000_NS8cuda_cub10par_nosyncE
	.align		8
        /*00f8*/ 	.dword	_ZN40_INTERNAL_d47a605c_4_k_cu_3f027674_354796thrust24THRUST_300001_SM_1000_NS6system6detail10sequential3seqE
	.align		8
        /*0100*/ 	.dword	_ZN40_INTERNAL_d47a605c_4_k_cu_3f027674_354796thrust24THRUST_300001_SM_1000_NS6system3cpp3parE
	.align		8
        /*0108*/ 	.dword	_ZN40_INTERNAL_d47a605c_4_k_cu_3f027674_354796thrust24THRUST_300001_SM_1000_NS12placeholders2_1E
	.align		8
        /*0110*/ 	.dword	_ZN40_INTERNAL_d47a605c_4_k_cu_3f027674_354796thrust24THRUST_300001_SM_1000_NS12placeholders2_2E
	.align		8
        /*0118*/ 	.dword	_ZN40_INTERNAL_d47a605c_4_k_cu_3f027674_354796thrust24THRUST_300001_SM_1000_NS12placeholders2_3E
	.align		8
        /*0120*/ 	.dword	_ZN40_INTERNAL_d47a605c_4_k_cu_3f027674_354796thrust24THRUST_300001_SM_1000_NS12placeholders2_4E
	.align		8
        /*0128*/ 	.dword	_ZN40_INTERNAL_d47a605c_4_k_cu_3f027674_354796thrust24THRUST_300001_SM_1000_NS12placeholders2_5E
	.align		8
        /*0130*/ 	.dword	_ZN40_INTERNAL_d47a605c_4_k_cu_3f027674_354796thrust24THRUST_300001_SM_1000_NS12placeholders2_6E
	.align		8
        /*0138*/ 	.dword	_ZN40_INTERNAL_d47a605c_4_k_cu_3f027674_354796thrust24THRUST_300001_SM_1000_NS12placeholders2_7E
	.align		8
        /*0140*/ 	.dword	_ZN40_INTERNAL_d47a605c_4_k_cu_3f027674_354796thrust24THRUST_300001_SM_1000_NS12placeholders2_8E
	.align		8
        /*0148*/ 	.dword	_ZN40_INTERNAL_d47a605c_4_k_cu_3f027674_354796thrust24THRUST_300001_SM_1000_NS12placeholders2_9E
	.align		8
        /*0150*/ 	.dword	_ZN40_INTERNAL_d47a605c_4_k_cu_3f027674_354796thrust24THRUST_300001_SM_1000_NS12placeholders3_10E
	.align		8
        /*0158*/ 	.dword	_ZN40_INTERNAL_d47a605c_4_k_cu_3f027674_354796thrust24THRUST_300001_SM_1000_NS3seqE
	.align		8
        /*0160*/ 	.dword	_ZN40_INTERNAL_d47a605c_4_k_cu_3f027674_354796thrust24THRUST_300001_SM_1000_NS6deviceE


//--------------------- .text._ZN3cub18CUB_300001_SM_10006detail11EmptyKernelIvEEvv --------------------------
	.section	.text._ZN3cub18CUB_300001_SM_10006detail11EmptyKernelIvEEvv,"ax",@progbits
	.align	128
        .global         _ZN3cub18CUB_300001_SM_10006detail11EmptyKernelIvEEvv
        .type           _ZN3cub18CUB_300001_SM_10006detail11EmptyKernelIvEEvv,@function
        .size           _ZN3cub18CUB_300001_SM_10006detail11EmptyKernelIvEEvv,(.L_x_1 - _ZN3cub18CUB_300001_SM_10006detail11EmptyKernelIvEEvv)
        .other          _ZN3cub18CUB_300001_SM_10006detail11EmptyKernelIvEEvv,@"STO_CUDA_ENTRY STV_DEFAULT"
_ZN3cub18CUB_300001_SM_10006detail11EmptyKernelIvEEvv:
.text._ZN3cub18CUB_300001_SM_10006detail11EmptyKernelIvEEvv:
[----:B------:R-:W-:Y:S01]  /*0000*/  LDC R1, c[0x0][0x37c] ;  /* 0x0000df00ff017b82 */ /* 0x000fe20000000800 */
[----:B------:R-:W-:Y:S05]  /*0010*/  EXIT ;  /* 0x000000000000794d */ /* 0x000fea0003800000 */
.L_x_0:
[----:B------:R-:W-:-:S00]  /*0020*/  BRA `(.L_x_0) ;  /* 0xfffffffc00fc7947 */ /* 0x000fc0000383ffff */
[----:B------:R-:W-:-:S00]  /*0030*/  NOP ;  /* 0x0000000000007918 */ /* 0x000fc00000000000 */
        /* <DEDUP_REMOVED lines=12> */
.L_x_1:


//--------------------- .nv.shared.reserved.0     --------------------------
	.section	.nv.shared.reserved.0,"aw",@nobits
	.weak		__nv_reservedSMEM_offset_0_alias
	.size		__nv_reservedSMEM_offset_0_alias, 0, 64
	.other		__nv_reservedSMEM_offset_0_alias,@"STO_CUDA_RESERVED_SHARED STV_DEFAULT"
__nv_reservedSMEM_offset_0_alias:
	.zero		0
	.zero		64


//--------------------- .nv.global                --------------------------
	.section	.nv.global,"aw",@nobits
.nv.global:
	.type		_ZN40_INTERNAL_d47a605c_4_k_cu_3f027674_354796thrust24THRUST_300001_SM_1000_NS12placeholders2_8E,@object
	.size		_ZN40_INTERNAL_d47a605c_4_k_cu_3f027674_354796thrust24THRUST_300001_SM_1000_NS12placeholders2_8E,(_ZN40_INTERNAL_d47a605c_4_k_cu_3f027674_354794cuda3std3__442_GLOBAL__N__d47a605c_4_k_cu_3f027674_354796ignoreE - _ZN40_INTERNAL_d47a605c_4_k_cu_3f027674_354796thrust24THRUST_300001_SM_1000_NS12placeholders2_8E)
_ZN40_INTERNAL_d47a605c_4_k_cu_3f027674_354796thrust24THRUST_300001_SM_1000_NS12placeholders2_8E:
	.zero		1
	.type		_ZN40_INTERNAL_d47a605c_4_k_cu_3f027674_354794cuda3std3__442_GLOBAL__N__d47a605c_4_k_cu_3f027674_354796ignoreE,@object
	.size		_ZN40_INTERNAL_d47a605c_4_k_cu_3f027674_354794cuda3std3__442_GLOBAL__N__d47a605c_4_k_cu_3f027674_354796ignoreE,(_ZN40_INTERNAL_d47a605c_4_k_cu_3f027674_354794cuda3std6ranges3__45__cpo4dataE - _ZN40_INTERNAL_d47a605c_4_k_cu_3f027674_354794cuda3std3__442_GLOBAL__N__d47a605c_4_k_cu_3f027674_354796ignoreE)
_ZN40_INTERNAL_d47a605c_4_k_cu_3f027674_354794cuda3std3__442_GLOBAL__N__d47a605c_4_k_cu_3f027674_354796ignoreE:
	.zero		1
	.type		_ZN40_INTERNAL_d47a605c_4_k_cu_3f027674_354794cuda3std6ranges3__45__cpo4dataE,@object
	.size		_ZN40_INTERNAL_d47a605c_4_k_cu_3f027674_354794cuda3std6ranges3__45__cpo4dataE,(_ZN40_INTERNAL_d47a605c_4_k_cu_3f027674_354796thrust24THRUST_300001_SM_1000_NS6system3cpp3parE - _ZN40_INTERNAL_d47a605c_4_k_cu_3f027674_354794cuda3std6ranges3__45__cpo4dataE)
_ZN40_INTERNAL_d47a605c_4_k_cu_3f027674_354794cuda3std6ranges3__45__cpo4dataE:
	.zero		1
	.type		_ZN40_INTERNAL_d47a605c_4_k_cu_3f027674_354796thrust24THRUST_300001_SM_1000_NS6system3cpp3parE,@object
	.size		_ZN40_INTERNAL_d47a605c_4_k_cu_3f027674_354796thrust24THRUST_300001_SM_1000_NS6system3cpp3parE,(_ZN40_INTERNAL_d47a605c_4_k_cu_3f027674_354794cuda3std3__45__cpo5beginE - _ZN40_INTERNAL_d47a605c_4_k_cu_3f027674_354796thrust24THRUST_300001_SM_1000_NS6system3cpp3parE)
_ZN40_INTERNAL_d47a605c_4_k_cu_3f027674_354796thrust24THRUST_300001_SM_1000_NS6system3cpp3parE:
	.zero		1
	.type		_ZN40_INTERNAL_d47a605c_4_k_cu_3f027674_354794cuda3std3__45__cpo5beginE,@object
	.size		_ZN40_INTERNAL_d47a605c_4_k_cu_3f027674_354794cuda3std3__45__cpo5beginE,(_ZN40_INTERNAL_d47a605c_4_k_cu_3f027674_354794cuda3std6ranges3__45__cpo5beginE - _ZN40_INTERNAL_d47a605c_4_k_cu_3f027674_354794cuda3std3__45__cpo5beginE)
_ZN40_INTERNAL_d47a605c_4_k_cu_3f027674_354794cuda3std3__45__cpo5beginE:
	.zero		1
	.type		_ZN40_INTERNAL_d47a605c_4_k_cu_3f027674_354794cuda3std6ranges3__45__cpo5beginE,@object
	.size		_ZN40_INTERNAL_d47a605c_4_k_cu_3f027674_354794cuda3std6ranges3__45__cpo5beginE,(_ZN40_INTERNAL_d47a605c_4_k_cu_3f027674_354796thrust24THRUST_300001_SM_1000_NS6deviceE - _ZN40_INTERNAL_d47a605c_4_k_cu_3f027674_354794cuda3std6ranges3__45__cpo5beginE)
_ZN40_INTERNAL_d47a605c_4_k_cu_3f027674_354794cuda3std6ranges3__45__cpo5beginE:
	.zero		1
	.type		_ZN40_INTERNAL_d47a605c_4_k_cu_3f027674_354796thrust24THRUST_300001_SM_1000_NS6deviceE,@object
	.size		_ZN40_INTERNAL_d47a605c_4_k_cu_3f027674_354796thrust24THRUST_300001_SM_1000_NS6deviceE,(_ZN40_INTERNAL_d47a605c_4_k_cu_3f027674_354794cuda3std3__47nulloptE - _ZN40_INTERNAL_d47a605c_4_k_cu_3f027674_354796thrust24THRUST_300001_SM_1000_NS6deviceE)
_ZN40_INTERNAL_d47a605c_4_k_cu_3f027674_354796thrust24THRUST_300001_SM_1000_NS6deviceE:
	.zero		1
	.type		_ZN40_INTERNAL_d47a605c_4_k_cu_3f027674_354794cuda3std3__47nulloptE,@object
	.size		_ZN40_INTERNAL_d47a605c_4_k_cu_3f027674_354794cuda3std3__47nulloptE,(_ZN40_INTERNAL_d47a605c_4_k_cu_3f027674_354794cuda3std6ranges3__45__cpo8distanceE - _ZN40_INTERNAL_d47a605c_4_k_cu_3f027674_354794cuda3std3__47nulloptE)
_ZN40_INTERNAL_d47a605c_4_k_cu_3f027674_354794cuda3std3__47nulloptE:
	.zero		1
	.type		_ZN40_INTERNAL_d47a605c_4_k_cu_3f027674_354794cuda3std6ranges3__45__cpo8distanceE,@object
	.size		_ZN40_INTERNAL_d47a605c_4_k_cu_3f027674_354794cuda3std6ranges3__45__cpo8distanceE,(_ZN40_INTERNAL_d47a605c_4_k_cu_3f027674_354796thrust24THRUST_300001_SM_1000_NS12placeholders2_4E - _ZN40_INTERNAL_d47a605c_4_k_cu_3f027674_354794cuda3std6ranges3__45__cpo8distanceE)
_ZN40_INTERNAL_d47a605c_4_k_cu_3f027674_354794cuda3std6ranges3__45__cpo8distanceE:
	.zero		1
	.type		_ZN40_INTERNAL_d47a605c_4_k_cu_3f027674_354796thrust24THRUST_300001_SM_1000_NS12placeholders2_4E,@object
	.size		_ZN40_INTERNAL_d47a605c_4_k_cu_3f027674_354796thrust24THRUST_300001_SM_1000_NS12placeholders2_4E,(_ZN40_INTERNAL_d47a605c_4_k_cu_3f027674_354794cuda3std3__45__cpo6rbeginE - _ZN40_INTERNAL_d47a605c_4_k_cu_3f027674_354796thrust24THRUST_300001_SM_1000_NS12placeholders2_4E)
_ZN40_INTERNAL_d47a605c_4_k_cu_3f027674_354796thrust24THRUST_300001_SM_1000_NS12placeholders2_4E:
	.zero		1
	.type		_ZN40_INTERNAL_d47a605c_4_k_cu_3f027674_354794cuda3std3__45__cpo6rbeginE,@object
	.size		_ZN40_INTERNAL_d47a605c_4_k_cu_3f027674_354794cuda3std3__45__cpo6rbeginE,(_ZN40_INTERNAL_d47a605c_4_k_cu_3f027674_354794cuda3std6ranges3__45__cpo7advanceE - _ZN40_INTERNAL_d47a605c_4_k_cu_3f027674_354794cuda3std3__45__cpo6rbeginE)
_ZN40_INTERNAL_d47a605c_4_k_cu_3f027674_354794cuda3std3__45__cpo6rbeginE:
	.zero		1
	.type		_ZN40_INTERNAL_d47a605c_4_k_cu_3f027674_354794cuda3std6ranges3__45__cpo7advanceE,@object
	.size		_ZN40_INTERNAL_d47a605c_4_k_cu_3f027674_354794cuda3std6ranges3__45__cpo7advanceE,(_ZN40_INTERNAL_d47a605c_4_k_cu_3f027674_354796thrust24THRUST_300001_SM_1000_NS12placeholders3_10E - _ZN40_INTERNAL_d47a605c_4_k_cu_3f027674_354794cuda3std6ranges3__45__cpo7advanceE)
_ZN40_INTERNAL_d47a605c_4_k_cu_3f027674_354794cuda3std6ranges3__45__cpo7advanceE:
	.zero		1
	.type		_ZN40_INTERNAL_d47a605c_4_k_cu_3f027674_354796thrust24THRUST_300001_SM_1000_NS12placeholders3_10E,@object
	.size		_ZN40_INTERNAL_d47a605c_4_k_cu_3f027674_354796thrust24THRUST_300001_SM_1000_NS12placeholders3_10E,(_ZN40_INTERNAL_d47a605c_4_k_cu_3f027674_354794cuda3std3__48in_placeE - _ZN40_INTERNAL_d47a605c_4_k_cu_3f027674_354796thrust24THRUST_300001_SM_1000_NS12placeholders3_10E)
_ZN40_INTERNAL_d47a605c_4_k_cu_3f027674_354796thrust24THRUST_300001_SM_1000_NS12placeholders3_10E:
	.zero		1
	.type		_ZN40_INTERNAL_d47a605c_4_k_cu_3f027674_354794cuda3std3__48in_placeE,@object
	.size		_ZN40_INTERNAL_d47a605c_4_k_cu_3f027674_354794cuda3std3__48in_placeE,(_ZN40_INTERNAL_d47a605c_4_k_cu_3f027674_354794cuda3std6ranges3__45__cpo4sizeE - _ZN40_INTERNAL_d47a605c_4_k_cu_3f027674_354794cuda3std3__48in_placeE)
_ZN40_INTERNAL_d47a605c_4_k_cu_3f027674_354794cuda3std3__48in_placeE:
	.zero		1
	.type		_ZN40_INTERNAL_d47a605c_4_k_cu_3f027674_354794cuda3std6ranges3__45__cpo4sizeE,@object
	.size		_ZN40_INTERNAL_d47a605c_4_k_cu_3f027674_354794cuda3std6ranges3__45__cpo4sizeE,(_ZN40_INTERNAL_d47a605c_4_k_cu_3f027674_354796thrust24THRUST_300001_SM_1000_NS12placeholders2_2E - _ZN40_INTERNAL_d47a605c_4_k_cu_3f027674_354794cuda3std6ranges3__45__cpo4sizeE)
_ZN40_INTERNAL_d47a605c_4_k_cu_3f027674_354794cuda3std6ranges3__45__cpo4sizeE:
	.zero		1
	.type		_ZN40_INTERNAL_d47a605c_4_k_cu_3f027674_354796thrust24THRUST_300001_SM_1000_NS12placeholders2_2E,@object
	.size		_ZN40_INTERNAL_d47a605c_4_k_cu_3f027674_354796thrust24THRUST_300001_SM_1000_NS12placeholders2_2E,(_ZN40_INTERNAL_d47a605c_4_k_cu_3f027674_354794cuda3std3__45__cpo6cbeginE - _ZN40_INTERNAL_d47a605c_4_k_cu_3f027674_354796thrust24THRUST_300001_SM_1000_NS12placeholders2_2E)
_ZN40_INTERNAL_d47a605c_4_k_cu_3f027674_354796thrust24THRUST_300001_SM_1000_NS12placeholders2_2E:
	.zero		1
	.type		_ZN40_INTERNAL_d47a605c_4_k_cu_3f027674_354794cuda3std3__45__cpo6cbeginE,@object
	.size		_ZN40_INTERNAL_d47a605c_4_k_cu_3f027674_354794cuda3std3__45__cpo6cbeginE,(_ZN40_INTERNAL_d47a605c_4_k_cu_3f027674_354794cuda3std6ranges3__45__cpo6cbeginE - _ZN40_INTERNAL_d47a605c_4_k_cu_3f027674_354794cuda3std3__45__cpo6cbeginE)
_ZN40_INTERNAL_d47a605c_4_k_cu_3f027674_354794cuda3std3__45__cpo6cbeginE:
	.zero		1
	.type		_ZN40_INTERNAL_d47a605c_4_k_cu_3f027674_354794cuda3std6ranges3__45__cpo6cbeginE,@object
	.size		_ZN40_INTERNAL_d47a605c_4_k_cu_3f027674_354794cuda3std6ranges3__45__cpo6cbeginE,(_ZN40_INTERNAL_d47a605c_4_k_cu_3f027674_354796thrust24THRUST_300001_SM_1000_NS12placeholders2_6E - _ZN40_INTERNAL_d47a605c_4_k_cu_3f027674_354794cuda3std6ranges3__45__cpo6cbeginE)
_ZN40_INTERNAL_d47a605c_4_k_cu_3f027674_354794cuda3std6ranges3__45__cpo6cbeginE:
	.zero		1
	.type		_ZN40_INTERNAL_d47a605c_4_k_cu_3f027674_354796thrust24THRUST_300001_SM_1000_NS12placeholders2_6E,@object
	.size		_ZN40_INTERNAL_d47a605c_4_k_cu_3f027674_354796thrust24THRUST_300001_SM_1000_NS12placeholders2_6E,(_ZN40_INTERNAL_d47a605c_4_k_cu_3f027674_354794cuda3std3__45__cpo7crbeginE - _ZN40_INTERNAL_d47a605c_4_k_cu_3f027674_354796thrust24THRUST_300001_SM_1000_NS12placeholders2_6E)
_ZN40_INTERNAL_d47a605c_4_k_cu_3f027674_354796thrust24THRUST_300001_SM_1000_NS12placeholders2_6E:
	.zero		1
	.type		_ZN40_INTERNAL_d47a605c_4_k_cu_3f027674_354794cuda3std3__45__cpo7crbeginE,@object
	.size		_ZN40_INTERNAL_d47a605c_4_k_cu_3f027674_354794cuda3std3__45__cpo7crbeginE,(_ZN40_INTERNAL_d47a605c_4_k_cu_3f027674_354794cuda3std6ranges3__45__cpo4nextE - _ZN40_INTERNAL_d47a605c_4_k_cu_3f027674_354794cuda3std3__45__cpo7crbeginE)
_ZN40_INTERNAL_d47a605c_4_k_cu_3f027674_354794cuda3std3__45__cpo7crbeginE:
	.zero		1
	.type		_ZN40_INTERNAL_d47a605c_4_k_cu_3f027674_354794cuda3std6ranges3__45__cpo4nextE,@object
	.size		_ZN40_INTERNAL_d47a605c_4_k_cu_3f027674_354794cuda3std6ranges3__45__cpo4nextE,(_ZN40_INTERNAL_d47a605c_4_k_cu_3f027674_354794cuda3std6ranges3__45__cpo4swapE - _ZN40_INTERNAL_d47a605c_4_k_cu_3f027674_354794cuda3std6ranges3__45__cpo4nextE)
_ZN40_INTERNAL_d47a605c_4_k_cu_3f027674_354794cuda3std6ranges3__45__cpo4nextE:
	.zero		1
	.type		_ZN40_INTERNAL_d47a605c_4_k_cu_3f027674_354794cuda3std6ranges3__45__cpo4swapE,@object
	.size		_ZN40_INTERNAL_d47a605c_4_k_cu_3f027674_354794cuda3std6ranges3__45__cpo4swapE,(_ZN40_INTERNAL_d47a605c_4_k_cu_3f027674_354796thrust24THRUST_300001_SM_1000_NS8cuda_cub10par_nosyncE - _ZN40_INTERNAL_d47a605c_4_k_cu_3f027674_354794cuda3std6ranges3__45__cpo4swapE)
_ZN40_INTERNAL_d47a605c_4_k_cu_3f027674_354794cuda3std6ranges3__45__cpo4swapE:
	.zero		1
	.type		_ZN40_INTERNAL_d47a605c_4_k_cu_3f027674_354796thrust24THRUST_300001_SM_1000_NS8cuda_cub10par_nosyncE,@object
	.size		_ZN40_INTERNAL_d47a605c_4_k_cu_3f027674_354796thrust24THRUST_300001_SM_1000_NS8cuda_cub10par_nosyncE,(_ZN40_INTERNAL_d47a605c_4_k_cu_3f027674_354796thrust24THRUST_300001_SM_1000_NS3seqE - _ZN40_INTERNAL_d47a605c_4_k_cu_3f027674_354796thrust24THRUST_300001_SM_1000_NS8cuda_cub10par_nosyncE)
_ZN40_INTERNAL_d47a605c_4_k_cu_3f027674_354796thrust24THRUST_300001_SM_1000_NS8cuda_cub10par_nosyncE:
	.zero		1
	.type		_ZN40_INTERNAL_d47a605c_4_k_cu_3f027674_354796thrust24THRUST_300001_SM_1000_NS3seqE,@object
	.size		_ZN40_INTERNAL_d47a605c_4_k_cu_3f027674_354796thrust24THRUST_300001_SM_1000_NS3seqE,(_ZN40_INTERNAL_d47a605c_4_k_cu_3f027674_354794cuda3std3__420unreachable_sentinelE - _ZN40_INTERNAL_d47a605c_4_k_cu_3f027674_354796thrust24THRUST_300001_SM_1000_NS3seqE)
_ZN40_INTERNAL_d47a605c_4_k_cu_3f027674_354796thrust24THRUST_300001_SM_1000_NS3seqE:
	.zero		1
	.type		_ZN40_INTERNAL_d47a605c_4_k_cu_3f027674_354794cuda3std3__420unreachable_sentinelE,@object
	.size		_ZN40_INTERNAL_d47a605c_4_k_cu_3f027674_354794cuda3std3__420unreachable_sentinelE,(_ZN40_INTERNAL_d47a605c_4_k_cu_3f027674_354794cuda3std6ranges3__45__cpo5ssizeE - _ZN40_INTERNAL_d47a605c_4_k_cu_3f027674_354794cuda3std3__420unreachable_sentinelE)
_ZN40_INTERNAL_d47a605c_4_k_cu_3f027674_354794cuda3std3__420unreachable_sentinelE:
	.zero		1
	.type		_ZN40_INTERNAL_d47a605c_4_k_cu_3f027674_354794cuda3std6ranges3__45__cpo5ssizeE,@object
	.size		_ZN40_INTERNAL_d47a605c_4_k_cu_3f027674_354794cuda3std6ranges3__45__cpo5ssizeE,(_ZN40_INTERNAL_d47a605c_4_k_cu_3f027674_354796thrust24THRUST_300001_SM_1000_NS12placeholders2_3E - _ZN40_INTERNAL_d47a605c_4_k_cu_3f027674_354794cuda3std6ranges3__45__cpo5ssizeE)
_ZN40_INTERNAL_d47a605c_4_k_cu_3f027674_354794cuda3std6ranges3__45__cpo5ssizeE:
	.zero		1
	.type		_ZN40_INTERNAL_d47a605c_4_k_cu_3f027674_354796thrust24THRUST_300001_SM_1000_NS12placeholders2_3E,@object
	.size		_ZN40_INTERNAL_d47a605c_4_k_cu_3f027674_354796thrust24THRUST_300001_SM_1000_NS12placeholders2_3E,(_ZN40_INTERNAL_d47a605c_4_k_cu_3f027674_354794cuda3std3__45__cpo4cendE - _ZN40_INTERNAL_d47a605c_4_k_cu_3f027674_354796thrust24THRUST_300001_SM_1000_NS12placeholders2_3E)
_ZN40_INTERNAL_d47a605c_4_k_cu_3f027674_354796thrust24THRUST_300001_SM_1000_NS12placeholders2_3E:
	.zero		1
	.type		_ZN40_INTERNAL_d47a605c_4_k_cu_3f027674_354794cuda3std3__45__cpo4cendE,@object
	.size		_ZN40_INTERNAL_d47a605c_4_k_cu_3f027674_354794cuda3std3__45__cpo4cendE,(_ZN40_INTERNAL_d47a605c_4_k_cu_3f027674_354794cuda3std6ranges3__45__cpo4cendE - _ZN40_INTERNAL_d47a605c_4_k_cu_3f027674_354794cuda3std3__45__cpo4cendE)
_ZN40_INTERNAL_d47a605c_4_k_cu_3f027674_354794cuda3std3__45__cpo4cendE:
	.zero		1
	.type		_ZN40_INTERNAL_d47a605c_4_k_cu_3f027674_354794cuda3std6ranges3__45__cpo4cendE,@object
	.size		_ZN40_INTERNAL_d47a605c_4_k_cu_3f027674_354794cuda3std6ranges3__45__cpo4cendE,(_ZN40_INTERNAL_d47a605c_4_k_cu_3f027674_354796thrust24THRUST_300001_SM_1000_NS12placeholders2_7E - _ZN40_INTERNAL_d47a605c_4_k_cu_3f027674_354794cuda3std6ranges3__45__cpo4cendE)
_ZN40_INTERNAL_d47a605c_4_k_cu_3f027674_354794cuda3std6ranges3__45__cpo4cendE:
	.zero		1
	.type		_ZN40_INTERNAL_d47a605c_4_k_cu_3f027674_354796thrust24THRUST_300001_SM_1000_NS12placeholders2_7E,@object
	.size		_ZN40_INTERNAL_d47a605c_4_k_cu_3f027674_354796thrust24THRUST_300001_SM_1000_NS12placeholders2_7E,(_ZN40_INTERNAL_d47a605c_4_k_cu_3f027674_354794cuda3std3__45__cpo5crendE - _ZN40_INTERNAL_d47a605c_4_k_cu_3f027674_354796thrust24THRUST_300001_SM_1000_NS12placeholders2_7E)
_ZN40_INTERNAL_d47a605c_4_k_cu_3f027674_354796thrust24THRUST_300001_SM_1000_NS12placeholders2_7E:
	.zero		1
	.type		_ZN40_INTERNAL_d47a605c_4_k_cu_3f027674_354794cuda3std3__45__cpo5crendE,@object
	.size		_ZN40_INTERNAL_d47a605c_4_k_cu_3f027674_354794cuda3std3__45__cpo5crendE,(_ZN40_INTERNAL_d47a605c_4_k_cu_3f027674_354794cuda3std6ranges3__45__cpo4prevE - _ZN40_INTERNAL_d47a605c_4_k_cu_3f027674_354794cuda3std3__45__cpo5crendE)
_ZN40_INTERNAL_d47a605c_4_k_cu_3f027674_354794cuda3std3__45__cpo5crendE:
	.zero		1
	.type		_ZN40_INTERNAL_d47a605c_4_k_cu_3f027674_354794cuda3std6ranges3__45__cpo4prevE,@object
	.size		_ZN40_INTERNAL_d47a605c_4_k_cu_3f027674_354794cuda3std6ranges3__45__cpo4prevE,(_ZN40_INTERNAL_d47a605c_4_k_cu_3f027674_354794cuda3std6ranges3__45__cpo9iter_moveE - _ZN40_INTERNAL_d47a605c_4_k_cu_3f027674_354794cuda3std6ranges3__45__cpo4prevE)
_ZN40_INTERNAL_d47a605c_4_k_cu_3f027674_354794cuda3std6ranges3__45__cpo4prevE:
	.zero		1
	.type		_ZN40_INTERNAL_d47a605c_4_k_cu_3f027674_354794cuda3std6ranges3__45__cpo9iter_moveE,@object
	.size		_ZN40_INTERNAL_d47a605c_4_k_cu_3f027674_354794cuda3std6ranges3__45__cpo9iter_moveE,(_ZN40_INTERNAL_d47a605c_4_k_cu_3f027674_354796thrust24THRUST_300001_SM_1000_NS6system6detail10sequential3seqE - _ZN40_INTERNAL_d47a605c_4_k_cu_3f027674_354794cuda3std6ranges3__45__cpo9iter_moveE)
_ZN40_INTERNAL_d47a605c_4_k_cu_3f027674_354794cuda3std6ranges3__45__cpo9iter_moveE:
	.zero		1
	.type		_ZN40_INTERNAL_d47a605c_4_k_cu_3f027674_354796thrust24THRUST_300001_SM_1000_NS6system6detail10sequential3seqE,@object
	.size		_ZN40_INTERNAL_d47a605c_4_k_cu_3f027674_354796thrust24THRUST_300001_SM_1000_NS6system6detail10sequential3seqE,(_ZN40_INTERNAL_d47a605c_4_k_cu_3f027674_354796thrust24THRUST_300001_SM_1000_NS12placeholders2_9E - _ZN40_INTERNAL_d47a605c_4_k_cu_3f027674_354796thrust24THRUST_300001_SM_1000_NS6system6detail10sequential3seqE)
_ZN40_INTERNAL_d47a605c_4_k_cu_3f027674_354796thrust24THRUST_300001_SM_1000_NS6system6detail10sequential3seqE:
	.zero		1
	.type		_ZN40_INTERNAL_d47a605c_4_k_cu_3f027674_354796thrust24THRUST_300001_SM_1000_NS12placeholders2_9E,@object
	.size		_ZN40_INTERNAL_d47a605c_4_k_cu_3f027674_354796thrust24THRUST_300001_SM_1000_NS12placeholders2_9E,(_ZN40_INTERNAL_d47a605c_4_k_cu_3f027674_354794cuda3std3__419piecewise_constructE - _ZN40_INTERNAL_d47a605c_4_k_cu_3f027674_354796thrust24THRUST_300001_SM_1000_NS12placeholders2_9E)
_ZN40_INTERNAL_d47a605c_4_k_cu_3f027674_354796thrust24THRUST_300001_SM_1000_NS12placeholders2_9E:
	.zero		1
	.type		_ZN40_INTERNAL_d47a605c_4_k_cu_3f027674_354794cuda3std3__419piecewise_constructE,@object
	.size		_ZN40_INTERNAL_d47a605c_4_k_cu_3f027674_354794cuda3std3__419piecewise_constructE,(_ZN40_INTERNAL_d47a605c_4_k_cu_3f027674_354794cuda3std6ranges3__45__cpo5cdataE - _ZN40_INTERNAL_d47a605c_4_k_cu_3f027674_354794cuda3std3__419piecewise_constructE)
_ZN40_INTERNAL_d47a605c_4_k_cu_3f027674_354794cuda3std3__419piecewise_constructE:
	.zero		1
	.type		_ZN40_INTERNAL_d47a605c_4_k_cu_3f027674_354794cuda3std6ranges3__45__cpo5cdataE,@object
	.size		_ZN40_INTERNAL_d47a605c_4_k_cu_3f027674_354794cuda3std6ranges3__45__cpo5cdataE,(_ZN40_INTERNAL_d47a605c_4_k_cu_3f027674_354796thrust24THRUST_300001_SM_1000_NS12placeholders2_1E - _ZN40_INTERNAL_d47a605c_4_k_cu_3f027674_354794cuda3std6ranges3__45__cpo5cdataE)
_ZN40_INTERNAL_d47a605c_4_k_cu_3f027674_354794cuda3std6ranges3__45__cpo5cdataE:
	.zero		1
	.type		_ZN40_INTERNAL_d47a605c_4_k_cu_3f027674_354796thrust24THRUST_300001_SM_1000_NS12placeholders2_1E,@object
	.size		_ZN40_INTERNAL_d47a605c_4_k_cu_3f027674_354796thrust24THRUST_300001_SM_1000_NS12placeholders2_1E,(_ZN40_INTERNAL_d47a605c_4_k_cu_3f027674_354794cuda3std3__45__cpo3endE - _ZN40_INTERNAL_d47a605c_4_k_cu_3f027674_354796thrust24THRUST_300001_SM_1000_NS12placeholders2_1E)
_ZN40_INTERNAL_d47a605c_4_k_cu_3f027674_354796thrust24THRUST_300001_SM_1000_NS12placeholders2_1E:
	.zero		1
	.type		_ZN40_INTERNAL_d47a605c_4_k_cu_3f027674_354794cuda3std3__45__cpo3endE,@object
	.size		_ZN40_INTERNAL_d47a605c_4_k_cu_3f027674_354794cuda3std3__45__cpo3endE,(_ZN40_INTERNAL_d47a605c_4_k_cu_3f027674_354794cuda3std6ranges3__45__cpo3endE - _ZN40_INTERNAL_d47a605c_4_k_cu_3f027674_354794cuda3std3__45__cpo3endE)
_ZN40_INTERNAL_d47a605c_4_k_cu_3f027674_354794cuda3std3__45__cpo3endE:
	.zero		1
	.type		_ZN40_INTERNAL_d47a605c_4_k_cu_3f027674_354794cuda3std6ranges3__45__cpo3endE,@object
	.size		_ZN40_INTERNAL_d47a605c_4_k_cu_3f027674_354794cuda3std6ranges3__45__cpo3endE,(_ZN40_INTERNAL_d47a605c_4_k_cu_3f027674_354796thrust24THRUST_300001_SM_1000_NS12placeholders2_5E - _ZN40_INTERNAL_d47a605c_4_k_cu_3f027674_354794cuda3std6ranges3__45__cpo3endE)
_ZN40_INTERNAL_d47a605c_4_k_cu_3f027674_354794cuda3std6ranges3__45__cpo3endE:
	.zero		1
	.type		_ZN40_INTERNAL_d47a605c_4_k_cu_3f027674_354796thrust24THRUST_300001_SM_1000_NS12placeholders2_5E,@object
	.size		_ZN40_INTERNAL_d47a605c_4_k_cu_3f027674_354796thrust24THRUST_300001_SM_1000_NS12placeholders2_5E,(_ZN40_INTERNAL_d47a605c_4_k_cu_3f027674_354794cuda3std3__45__cpo4rendE - _ZN40_INTERNAL_d47a605c_4_k_cu_3f027674_354796thrust24THRUST_300001_SM_1000_NS12placeholders2_5E)
_ZN40_INTERNAL_d47a605c_4_k_cu_3f027674_354796thrust24THRUST_300001_SM_1000_NS12placeholders2_5E:
	.zero		1
	.type		_ZN40_INTERNAL_d47a605c_4_k_cu_3f027674_354794cuda3std3__45__cpo4rendE,@object
	.size		_ZN40_INTERNAL_d47a605c_4_k_cu_3f027674_354794cuda3std3__45__cpo4rendE,(_ZN40_INTERNAL_d47a605c_4_k_cu_3f027674_354794cuda3std6ranges3__45__cpo9iter_swapE - _ZN40_INTERNAL_d47a605c_4_k_cu_3f027674_354794cuda3std3__45__cpo4rendE)
_ZN40_INTERNAL_d47a605c_4_k_cu_3f027674_354794cuda3std3__45__cpo4rendE:
	.zero		1
	.type		_ZN40_INTERNAL_d47a605c_4_k_cu_3f027674_354794cuda3std6ranges3__45__cpo9iter_swapE,@object
	.size		_ZN40_INTERNAL_d47a605c_4_k_cu_3f027674_354794cuda3std6ranges3__45__cpo9iter_swapE,(_ZN40_INTERNAL_d47a605c_4_k_cu_3f027674_354794cuda3std3__48unexpectE - _ZN40_INTERNAL_d47a605c_4_k_cu_3f027674_354794cuda3std6ranges3__45__cpo9iter_swapE)
_ZN40_INTERNAL_d47a605c_4_k_cu_3f027674_354794cuda3std6ranges3__45__cpo9iter_swapE:
	.zero		1
	.type		_ZN40_INTERNAL_d47a605c_4_k_cu_3f027674_354794cuda3std3__48unexpectE,@object
	.size		_ZN40_INTERNAL_d47a605c_4_k_cu_3f027674_354794cuda3std3__48unexpectE,(_ZN40_INTERNAL_d47a605c_4_k_cu_3f027674_354796thrust24THRUST_300001_SM_1000_NS8cuda_cub3parE - _ZN40_INTERNAL_d47a605c_4_k_cu_3f027674_354794cuda3std3__48unexpectE)
_ZN40_INTERNAL_d47a605c_4_k_cu_3f027674_354794cuda3std3__48unexpectE:
	.zero		1
	.type		_ZN40_INTERNAL_d47a605c_4_k_cu_3f027674_354796thrust24THRUST_300001_SM_1000_NS8cuda_cub3parE,@object
	.size		_ZN40_INTERNAL_d47a605c_4_k_cu_3f027674_354796thrust24THRUST_300001_SM_1000_NS8cuda_cub3parE,(.L_29 - _ZN40_INTERNAL_d47a605c_4_k_cu_3f027674_354796thrust24THRUST_300001_SM_1000_NS8cuda_cub3parE)
_ZN40_INTERNAL_d47a605c_4_k_cu_3f027674_354796thrust24THRUST_300001_SM_1000_NS8cuda_cub3parE:
	.zero		1
.L_29:


//--------------------- .nv.constant0._ZN3cub18CUB_300001_SM_10006detail11EmptyKernelIvEEvv --------------------------
	.section	.nv.constant0._ZN3cub18CUB_300001_SM_10006detail11EmptyKernelIvEEvv,"a",@progbits
	.sectionflags	@""
	.align	4
.nv.constant0._ZN3cub18CUB_300001_SM_10006detail11EmptyKernelIvEEvv:
	.zero		896


//--------------------- SYMBOLS --------------------------

	.type		.nv.reservedSmem.offset0,@object
	.size		.nv.reservedSmem.offset0,0x4
